//
// Generated by NVIDIA NVVM Compiler
//
// Compiler Build ID: CL-36424714
// Cuda compilation tools, release 13.0, V13.0.88
// Based on NVVM 20.0.0
//

.version 9.0
.target sm_100
.address_size 64

	// .globl	_Z12sobel_kernelPiS_iii

.visible .entry _Z12sobel_kernelPiS_iii(
	.param .u64 .ptr .align 1 _Z12sobel_kernelPiS_iii_param_0,
	.param .u64 .ptr .align 1 _Z12sobel_kernelPiS_iii_param_1,
	.param .u32 _Z12sobel_kernelPiS_iii_param_2,
	.param .u32 _Z12sobel_kernelPiS_iii_param_3,
	.param .u32 _Z12sobel_kernelPiS_iii_param_4
)
{
	.reg .pred 	%p<2>;
	.reg .b32 	%r<41>;
	.reg .b64 	%rd<14>;

	ld.param.u64 	%rd2, [_Z12sobel_kernelPiS_iii_param_0];
	ld.param.u64 	%rd3, [_Z12sobel_kernelPiS_iii_param_1];
	ld.param.u32 	%r2, [_Z12sobel_kernelPiS_iii_param_2];
	ld.param.u32 	%r3, [_Z12sobel_kernelPiS_iii_param_4];
	cvta.to.global.u64 	%rd1, %rd3;
	cvta.to.global.u64 	%rd4, %rd2;
	mov.u32 	%r4, %ctaid.x;
	mov.u32 	%r5, %ntid.x;
	mov.u32 	%r6, %tid.x;
	mad.lo.s32 	%r7, %r4, %r5, %r6;
	mov.u32 	%r8, %ctaid.y;
	mov.u32 	%r9, %ntid.y;
	mov.u32 	%r10, %tid.y;
	mad.lo.s32 	%r11, %r8, %r9, %r10;
	mul.lo.s32 	%r12, %r2, %r11;
	add.s32 	%r1, %r12, %r7;
	sub.s32 	%r13, %r12, %r2;
	add.s32 	%r14, %r13, %r7;
	mul.wide.s32 	%rd5, %r14, 4;
	add.s64 	%rd6, %rd4, %rd5;
	ld.global.u32 	%r15, [%rd6+4];
	ld.global.u32 	%r16, [%rd6+-4];
	mul.wide.s32 	%rd7, %r2, 4;
	add.s64 	%rd8, %rd6, %rd7;
	ld.global.u32 	%r17, [%rd8+4];
	shl.b32 	%r18, %r17, 1;
	ld.global.u32 	%r19, [%rd8+-4];
	add.s64 	%rd9, %rd8, %rd7;
	ld.global.u32 	%r20, [%rd9+4];
	ld.global.u32 	%r21, [%rd9+-4];
	sub.s32 	%r22, %r15, %r16;
	add.s32 	%r23, %r22, %r18;
	add.s32 	%r24, %r23, %r20;
	shl.b32 	%r25, %r19, 1;
	add.s32 	%r26, %r25, %r21;
	sub.s32 	%r27, %r24, %r26;
	ld.global.u32 	%r28, [%rd6];
	shl.b32 	%r29, %r28, 1;
	ld.global.u32 	%r30, [%rd9];
	add.s32 	%r31, %r29, %r16;
	add.s32 	%r32, %r31, %r15;
	shl.b32 	%r33, %r30, 1;
	add.s32 	%r34, %r21, %r33;
	add.s32 	%r35, %r34, %r20;
	sub.s32 	%r36, %r32, %r35;
	mul.lo.s32 	%r37, %r27, %r27;
	mad.lo.s32 	%r38, %r36, %r36, %r37;
	setp.le.s32 	%p1, %r38, %r3;
	@%p1 bra 	$L__BB0_2;
	mul.wide.u32 	%rd12, %r1, 4;
	add.s64 	%rd13, %rd1, %rd12;
	mov.b32 	%r40, 255;
	st.global.u32 	[%rd13], %r40;
	bra.uni 	$L__BB0_3;
$L__BB0_2:
	mul.wide.u32 	%rd10, %r1, 4;
	add.s64 	%rd11, %rd1, %rd10;
	mov.b32 	%r39, 0;
	st.global.u32 	[%rd11], %r39;
$L__BB0_3:
	ret;

}


// ===== COMPILED SASS (sm_100) =====

	.target	sm_100

	.elftype	@"ET_EXEC"


//--------------------- .note.nv.tkinfo           --------------------------
	.section	.note.nv.tkinfo,"",@"SHT_NOTE"
	.sectionflags	@"SHF_NOTE_NV_TKINFO"
	.tkinfo
        /*0018*/ 	.word	0x00000002
        /*0030*/ 	.string	""
        /*0030*/ 	.string	"ptxas"
        /*0030*/ 	.string	"Cuda compilation tools, release 13.0, V13.0.88"
        /*0030*/ 	.string	"Build cuda_13.0.r13.0/compiler.36424714_0"
        /*0030*/ 	.string	"-arch sm_100 -m 64 "



//--------------------- .note.nv.cuinfo           --------------------------
	.section	.note.nv.cuinfo,"",@"SHT_NOTE"
	.sectionflags	@"SHF_NOTE_NV_CUINFO"
        /*0018*/ 	.short	0x0002
        /*001a*/ 	.short	0x0064
        /*001c*/ 	.short	0x0082
	.zero		2


//--------------------- .nv.info                  --------------------------
	.section	.nv.info,"",@"SHT_CUDA_INFO"
	.align	4


	//----- nvinfo : EIATTR_REGCOUNT
	.align		4
        /*0000*/ 	.byte	0x04, 0x2f
        /*0002*/ 	.short	(.L_1 - .L_0)
	.align		4
.L_0:
        /*0004*/ 	.word	index@(_Z12sobel_kernelPiS_iii)
        /*0008*/ 	.word	0x00000015


	//----- nvinfo : EIATTR_FRAME_SIZE
	.align		4
.L_1:
        /*000c*/ 	.byte	0x04, 0x11
        /*000e*/ 	.short	(.L_3 - .L_2)
	.align		4
.L_2:
        /*0010*/ 	.word	index@(_Z12sobel_kernelPiS_iii)
        /*0014*/ 	.word	0x00000000


	//----- nvinfo : EIATTR_MIN_STACK_SIZE
	.align		4
.L_3:
        /*0018*/ 	.byte	0x04, 0x12
        /*001a*/ 	.short	(.L_5 - .L_4)
	.align		4
.L_4:
        /*001c*/ 	.word	index@(_Z12sobel_kernelPiS_iii)
        /*0020*/ 	.word	0x00000000
.L_5:


//--------------------- .nv.compat                --------------------------
	.section	.nv.compat,"",@"SHT_CUDA_COMPAT_INFO"
	.align	4
        /*0000*/ 	.byte	0x02, 0x09, 0x00, 0x00, 0x02, 0x02, 0x01, 0x00, 0x02, 0x05, 0x05, 0x00, 0x03, 0x07, 0x01, 0x01
        /*0010*/ 	.byte	0x02, 0x03, 0x00, 0x00, 0x02, 0x06, 0x01, 0x00, 0x04, 0x0b, 0x08, 0x00, 0x09, 0x00, 0x00, 0x00
        /*0020*/ 	.byte	0x00, 0x00, 0x00, 0x00


//--------------------- .nv.info._Z12sobel_kernelPiS_iii --------------------------
	.section	.nv.info._Z12sobel_kernelPiS_iii,"",@"SHT_CUDA_INFO"
	.sectionflags	@""
	.align	4


	//----- nvinfo : EIATTR_CUDA_API_VERSION
	.align		4
        /*0000*/ 	.byte	0x04, 0x37
        /*0002*/ 	.short	(.L_7 - .L_6)
.L_6:
        /*0004*/ 	.word	0x00000082


	//----- nvinfo : EIATTR_KPARAM_INFO
	.align		4
.L_7:
        /*0008*/ 	.byte	0x04, 0x17
        /*000a*/ 	.short	(.L_9 - .L_8)
.L_8:
        /*000c*/ 	.word	0x00000000
        /*0010*/ 	.short	0x0004
        /*0012*/ 	.short	0x0018
        /*0014*/ 	.byte	0x00, 0xf0, 0x11, 0x00


	//----- nvinfo : EIATTR_KPARAM_INFO
	.align		4
.L_9:
        /*0018*/ 	.byte	0x04, 0x17
        /*001a*/ 	.short	(.L_11 - .L_10)
.L_10:
        /*001c*/ 	.word	0x00000000
        /*0020*/ 	.short	0x0003
        /*0022*/ 	.short	0x0014
        /*0024*/ 	.byte	0x00, 0xf0, 0x11, 0x00


	//----- nvinfo : EIATTR_KPARAM_INFO
	.align		4
.L_11:
        /*0028*/ 	.byte	0x04, 0x17
        /*002a*/ 	.short	(.L_13 - .L_12)
.L_12:
        /*002c*/ 	.word	0x00000000
        /*0030*/ 	.short	0x0002
        /*0032*/ 	.short	0x0010
        /*0034*/ 	.byte	0x00, 0xf0, 0x11, 0x00


	//----- nvinfo : EIATTR_KPARAM_INFO
	.align		4
.L_13:
        /*0038*/ 	.byte	0x04, 0x17
        /*003a*/ 	.short	(.L_15 - .L_14)
.L_14:
        /*003c*/ 	.word	0x00000000
        /*0040*/ 	.short	0x0001
        /*0042*/ 	.short	0x0008
        /*0044*/ 	.byte	0x00, 0xf5, 0x21, 0x00


	//----- nvinfo : EIATTR_KPARAM_INFO
	.align		4
.L_15:
        /*0048*/ 	.byte	0x04, 0x17
        /*004a*/ 	.short	(.L_17 - .L_16)
.L_16:
        /*004c*/ 	.word	0x00000000
        /*0050*/ 	.short	0x0000
        /*0052*/ 	.short	0x0000
        /*0054*/ 	.byte	0x00, 0xf5, 0x21, 0x00


	//----- nvinfo : EIATTR_SPARSE_MMA_MASK
	.align		4
.L_17:
        /*0058*/ 	.byte	0x03, 0x50
        /*005a*/ 	.short	0x0000


	//----- nvinfo : EIATTR_MAXREG_COUNT
	.align		4
        /*005c*/ 	.byte	0x03, 0x1b
        /*005e*/ 	.short	0x00ff


	//----- nvinfo : EIATTR_MERCURY_ISA_VERSION
	.align		4
        /*0060*/ 	.byte	0x03, 0x5f
        /*0062*/ 	.short	0x0101


	//----- nvinfo : EIATTR_VRC_CTA_INIT_COUNT
	.align		4
        /*0064*/ 	.byte	0x02, 0x4a
	.zero		1
	.zero		1


	//----- nvinfo : EIATTR_EXIT_INSTR_OFFSETS
	.align		4
        /*0068*/ 	.byte	0x04, 0x1c
        /*006a*/ 	.short	(.L_19 - .L_18)


	//   ....[0]....
.L_18:
        /*006c*/ 	.word	0x000002a0


	//   ....[1]....
        /*0070*/ 	.word	0x000002e0


	//----- nvinfo : EIATTR_CBANK_PARAM_SIZE
	.align		4
.L_19:
        /*0074*/ 	.byte	0x03, 0x19
        /*0076*/ 	.short	0x001c


	//----- nvinfo : EIATTR_PARAM_CBANK
	.align		4
        /*0078*/ 	.byte	0x04, 0x0a
        /*007a*/ 	.short	(.L_21 - .L_20)
	.align		4
.L_20:
        /*007c*/ 	.word	index@(.nv.constant0._Z12sobel_kernelPiS_iii)
        /*0080*/ 	.short	0x0380
        /*0082*/ 	.short	0x001c


	//----- nvinfo : EIATTR_SW_WAR
	.align		4
.L_21:
        /*0084*/ 	.byte	0x04, 0x36
        /*0086*/ 	.short	(.L_23 - .L_22)
.L_22:
        /*0088*/ 	.word	0x00000008
.L_23:


//--------------------- .nv.callgraph             --------------------------
	.section	.nv.callgraph,"",@"SHT_CUDA_CALLGRAPH"
	.align	4
	.sectionentsize	8
	.align		4
        /*0000*/ 	.word	0x00000000
	.align		4
        /*0004*/ 	.word	0xffffffff
	.align		4
        /*0008*/ 	.word	0x00000000
	.align		4
        /*000c*/ 	.word	0xfffffffe
	.align		4
        /*0010*/ 	.word	0x00000000
	.align		4
        /*0014*/ 	.word	0xfffffffd
	.align		4
        /*0018*/ 	.word	0x00000000
	.align		4
        /*001c*/ 	.word	0xfffffffc


//--------------------- .text._Z12sobel_kernelPiS_iii --------------------------
	.section	.text._Z12sobel_kernelPiS_iii,"ax",@progbits
	.align	128
        .global         _Z12sobel_kernelPiS_iii
        .type           _Z12sobel_kernelPiS_iii,@function
        .size           _Z12sobel_kernelPiS_iii,(.L_x_1 - _Z12sobel_kernelPiS_iii)
        .other          _Z12sobel_kernelPiS_iii,@"STO_CUDA_ENTRY STV_DEFAULT"
_Z12sobel_kernelPiS_iii:
.text._Z12sobel_kernelPiS_iii:
[----:B------:R-:W-:Y:S01]  /*0000*/  LDC R1, c[0x0][0x37c] ;  /* 0x0000df00ff017b82 */ /* 0x000fe20000000800 */
[----:B------:R-:W0:Y:S07]  /*0010*/  S2R R6, SR_TID.Y ;  /* 0x0000000000067919 */ /* 0x000e2e0000002200 */
[----:B------:R-:W1:Y:S01]  /*0020*/  LDC R0, c[0x0][0x360] ;  /* 0x0000d800ff007b82 */ /* 0x000e620000000800 */
[----:B------:R-:W2:Y:S01]  /*0030*/  LDCU UR6, c[0x0][0x398] ;  /* 0x00007300ff0677ac */ /* 0x000ea20008000800 */
[----:B------:R-:W1:Y:S06]  /*0040*/  S2R R7, SR_TID.X ;  /* 0x0000000000077919 */ /* 0x000e6c0000002100 */
[----:B------:R-:W0:Y:S08]  /*0050*/  S2UR UR5, SR_CTAID.Y ;  /* 0x00000000000579c3 */ /* 0x000e300000002600 */
[----:B------:R-:W0:Y:S08]  /*0060*/  LDC R3, c[0x0][0x364] ;  /* 0x0000d900ff037b82 */ /* 0x000e300000000800 */
[----:B------:R-:W1:Y:S08]  /*0070*/  S2UR UR4, SR_CTAID.X ;  /* 0x00000000000479c3 */ /* 0x000e700000002500 */
[----:B------:R-:W3:Y:S08]  /*0080*/  LDC R2, c[0x0][0x390] ;  /* 0x0000e400ff027b82 */ /* 0x000ef00000000800 */
[----:B------:R-:W4:Y:S01]  /*0090*/  LDC.64 R4, c[0x0][0x380] ;  /* 0x0000e000ff047b82 */ /* 0x000f220000000a00 */
[----:B0-----:R-:W-:-:S02]  /*00a0*/  IMAD R3, R3, UR5, R6 ;  /* 0x0000000503037c24 */ /* 0x001fc4000f8e0206 */
[----:B-1----:R-:W-:Y:S01]  /*00b0*/  IMAD R0, R0, UR4, R7 ;  /* 0x0000000400007c24 */ /* 0x002fe2000f8e0207 */
[----:B------:R-:W0:Y:S01]  /*00c0*/  LDCU.64 UR4, c[0x0][0x358] ;  /* 0x00006b00ff0477ac */ /* 0x000e220008000a00 */
[----:B---3--:R-:W-:-:S05]  /*00d0*/  IMAD R7, R3, R2, -R2 ;  /* 0x0000000203077224 */ /* 0x008fca00078e0a02 */
[----:B------:R-:W-:-:S05]  /*00e0*/  IADD3 R7, PT, PT, R0, R7, RZ ;  /* 0x0000000700077210 */ /* 0x000fca0007ffe0ff */
[----:B----4-:R-:W-:-:S05]  /*00f0*/  IMAD.WIDE R4, R7, 0x4, R4 ;  /* 0x0000000407047825 */ /* 0x010fca00078e0204 */
[----:B0-----:R-:W3:Y:S01]  /*0100*/  LDG.E R10, desc[UR4][R4.64+0x4] ;  /* 0x00000404040a7981 */ /* 0x001ee2000c1e1900 */
[----:B------:R-:W-:-:S03]  /*0110*/  IMAD.WIDE R6, R2, 0x4, R4 ;  /* 0x0000000402067825 */ /* 0x000fc600078e0204 */
[----:B------:R-:W3:Y:S01]  /*0120*/  LDG.E R11, desc[UR4][R4.64+-0x4] ;  /* 0xfffffc04040b7981 */ /* 0x000ee2000c1e1900 */
[----:B------:R-:W-:-:S03]  /*0130*/  IMAD.WIDE R8, R2, 0x4, R6 ;  /* 0x0000000402087825 */ /* 0x000fc600078e0206 */
[----:B------:R-:W4:Y:S04]  /*0140*/  LDG.E R12, desc[UR4][R6.64+0x4] ;  /* 0x00000404060c7981 */ /* 0x000f28000c1e1900 */
[----:B------:R0:W5:Y:S04]  /*0150*/  LDG.E R13, desc[UR4][R6.64+-0x4] ;  /* 0xfffffc04060d7981 */ /* 0x000168000c1e1900 */
[----:B------:R-:W5:Y:S04]  /*0160*/  LDG.E R16, desc[UR4][R8.64+-0x4] ;  /* 0xfffffc0408107981 */ /* 0x000f68000c1e1900 */
[----:B------:R-:W2:Y:S04]  /*0170*/  LDG.E R17, desc[UR4][R8.64] ;  /* 0x0000000408117981 */ /* 0x000ea8000c1e1900 */
[----:B------:R-:W2:Y:S04]  /*0180*/  LDG.E R18, desc[UR4][R4.64] ;  /* 0x0000000404127981 */ /* 0x000ea8000c1e1900 */
[----:B------:R-:W2:Y:S01]  /*0190*/  LDG.E R14, desc[UR4][R8.64+0x4] ;  /* 0x00000404080e7981 */ /* 0x000ea2000c1e1900 */
[----:B0-----:R-:W-:Y:S01]  /*01a0*/  IMAD R7, R3, R2, R0 ;  /* 0x0000000203077224 */ /* 0x001fe200078e0200 */
[----:B---3--:R-:W-:-:S04]  /*01b0*/  IADD3 R15, PT, PT, R10, -R11, RZ ;  /* 0x8000000b0a0f7210 */ /* 0x008fc80007ffe0ff */
[----:B----4-:R-:W-:Y:S02]  /*01c0*/  LEA R15, R12, R15, 0x1 ;  /* 0x0000000f0c0f7211 */ /* 0x010fe400078e08ff */
[-C--:B-----5:R-:W-:Y:S02]  /*01d0*/  LEA R13, R13, R16.reuse, 0x1 ;  /* 0x000000100d0d7211 */ /* 0x0a0fe400078e08ff */
[----:B--2---:R-:W-:Y:S02]  /*01e0*/  LEA R17, R17, R16, 0x1 ;  /* 0x0000001011117211 */ /* 0x004fe400078e08ff */
[----:B------:R-:W-:Y:S02]  /*01f0*/  LEA R11, R18, R11, 0x1 ;  /* 0x0000000b120b7211 */ /* 0x000fe400078e08ff */
[----:B------:R-:W-:Y:S02]  /*0200*/  IADD3 R13, PT, PT, -R13, R15, R14 ;  /* 0x0000000f0d0d7210 */ /* 0x000fe40007ffe10e */
[----:B------:R-:W-:-:S03]  /*0210*/  IADD3 R17, PT, PT, R14, R17, RZ ;  /* 0x000000110e117210 */ /* 0x000fc60007ffe0ff */
[----:B------:R-:W-:Y:S01]  /*0220*/  IMAD R4, R13, R13, RZ ;  /* 0x0000000d0d047224 */ /* 0x000fe200078e02ff */
[----:B------:R-:W-:-:S05]  /*0230*/  IADD3 R11, PT, PT, -R17, R11, R10 ;  /* 0x0000000b110b7210 */ /* 0x000fca0007ffe10a */
[----:B------:R-:W-:-:S05]  /*0240*/  IMAD R4, R11, R11, R4 ;  /* 0x0000000b0b047224 */ /* 0x000fca00078e0204 */
[----:B------:R-:W-:-:S13]  /*0250*/  ISETP.GT.AND P0, PT, R4, UR6, PT ;  /* 0x0000000604007c0c */ /* 0x000fda000bf04270 */
[----:B------:R-:W0:Y:S01]  /*0260*/  @P0 LDC.64 R4, c[0x0][0x388] ;  /* 0x0000e200ff040b82 */ /* 0x000e220000000a00 */
[----:B------:R-:W-:Y:S01]  /*0270*/  @P0 MOV R9, 0xff ;  /* 0x000000ff00090802 */ /* 0x000fe20000000f00 */
[----:B0-----:R-:W-:-:S05]  /*0280*/  @P0 IMAD.WIDE.U32 R2, R7, 0x4, R4 ;  /* 0x0000000407020825 */ /* 0x001fca00078e0004 */
[----:B------:R0:W-:Y:S01]  /*0290*/  @P0 STG.E desc[UR4][R2.64], R9 ;  /* 0x0000000902000986 */ /* 0x0001e2000c101904 */
[----:B------:R-:W-:Y:S05]  /*02a0*/  @P0 EXIT ;  /* 0x000000000000094d */ /* 0x000fea0003800000 */
[----:B0-----:R-:W0:Y:S02]  /*02b0*/  LDC.64 R2, c[0x0][0x388] ;  /* 0x0000e200ff027b82 */ /* 0x001e240000000a00 */
[----:B0-----:R-:W-:-:S05]  /*02c0*/  IMAD.WIDE.U32 R2, R7, 0x4, R2 ;  /* 0x0000000407027825 */ /* 0x001fca00078e0002 */
[----:B------:R-:W-:Y:S01]  /*02d0*/  STG.E desc[UR4][R2.64], RZ ;  /* 0x000000ff02007986 */ /* 0x000fe2000c101904 */
[----:B------:R-:W-:Y:S05]  /*02e0*/  EXIT ;  /* 0x000000000000794d */ /* 0x000fea0003800000 */
.L_x_0:
[----:B------:R-:W-:-:S00]  /*02f0*/  BRA `(.L_x_0) ;  /* 0xfffffffc00fc7947 */ /* 0x000fc0000383ffff */
[----:B------:R-:W-:-:S00]  /*0300*/  NOP ;  /* 0x0000000000007918 */ /* 0x000fc00000000000 */
[----:B------:R-:W-:-:S00]  /*0310*/  NOP ;  /* 0x0000000000007918 */ /* 0x000fc00000000000 */
[----:B------:R-:W-:-:S00]  /*0320*/  NOP ;  /* 0x0000000000007918 */ /* 0x000fc00000000000 */
[----:B------:R-:W-:-:S00]  /*0330*/  NOP ;  /* 0x0000000000007918 */ /* 0x000fc00000000000 */
[----:B------:R-:W-:-:S00]  /*0340*/  NOP ;  /* 0x0000000000007918 */ /* 0x000fc00000000000 */
[----:B------:R-:W-:-:S00]  /*0350*/  NOP ;  /* 0x0000000000007918 */ /* 0x000fc00000000000 */
[----:B------:R-:W-:-:S00]  /*0360*/  NOP ;  /* 0x0000000000007918 */ /* 0x000fc00000000000 */
[----:B------:R-:W-:-:S00]  /*0370*/  NOP ;  /* 0x0000000000007918 */ /* 0x000fc00000000000 */
.L_x_1:


//--------------------- .nv.shared.reserved.0     --------------------------
	.section	.nv.shared.reserved.0,"aw",@nobits
	.weak		__nv_reservedSMEM_offset_0_alias
	.size		__nv_reservedSMEM_offset_0_alias, 0, 64
	.other		__nv_reservedSMEM_offset_0_alias,@"STO_CUDA_RESERVED_SHARED STV_DEFAULT"
__nv_reservedSMEM_offset_0_alias:
	.zero		0
	.zero		64


//--------------------- .nv.constant0._Z12sobel_kernelPiS_iii --------------------------
	.section	.nv.constant0._Z12sobel_kernelPiS_iii,"a",@progbits
	.sectionflags	@""
	.align	4
.nv.constant0._Z12sobel_kernelPiS_iii:
	.zero		924


//--------------------- SYMBOLS --------------------------

	.type		.nv.reservedSmem.offset0,@object
	.size		.nv.reservedSmem.offset0,0x4
